	.headerflags	@"EF_CUDA_TEXMODE_UNIFIED EF_CUDA_64BIT_ADDRESS EF_CUDA_ACCELERATORS EF_CUDA_SM90 EF_CUDA_VIRTUAL_SM(EF_CUDA_SM90)"
	.elftype	@"ET_EXEC"


//--------------------- .nv.info                  --------------------------
	.section	.nv.info,"",@"SHT_CUDA_INFO"
	.align	4


	//----- nvinfo : EIATTR_REGCOUNT
	.align		4
        /*0000*/ 	.byte	0x04, 0x2f
        /*0002*/ 	.short	(.L_1 - .L_0)
	.align		4
.L_0:
        /*0004*/ 	.word	index@(triton_poi_fused_cat_28)
        /*0008*/ 	.word	0x00000020


	//----- nvinfo : EIATTR_MIN_STACK_SIZE
	.align		4
.L_1:
        /*000c*/ 	.byte	0x04, 0x12
        /*000e*/ 	.short	(.L_3 - .L_2)
	.align		4
.L_2:
        /*0010*/ 	.word	index@(triton_poi_fused_cat_28)
        /*0014*/ 	.word	0x00000000


	//----- nvinfo : EIATTR_FRAME_SIZE
	.align		4
.L_3:
        /*0018*/ 	.byte	0x04, 0x11
        /*001a*/ 	.short	(.L_5 - .L_4)
	.align		4
.L_4:
        /*001c*/ 	.word	index@(triton_poi_fused_cat_28)
        /*0020*/ 	.word	0x00000000


	//----- nvinfo : EIATTR_MIN_STACK_SIZE
	.align		4
.L_5:
        /*0024*/ 	.byte	0x04, 0x12
        /*0026*/ 	.short	(.L_7 - .L_6)
	.align		4
.L_6:
        /*0028*/ 	.word	index@(triton_poi_fused_cat_28)
        /*002c*/ 	.word	0x00000000
.L_7:


//--------------------- .nv.info.triton_poi_fused_cat_28 --------------------------
	.section	.nv.info.triton_poi_fused_cat_28,"",@"SHT_CUDA_INFO"
	.sectionflags	@""
	.align	4


	//----- nvinfo : EIATTR_CUDA_API_VERSION
	.align		4
        /*0000*/ 	.byte	0x04, 0x37
        /*0002*/ 	.short	(.L_9 - .L_8)
.L_8:
        /*0004*/ 	.word	0x0000007c


	//----- nvinfo : EIATTR_KPARAM_INFO
	.align		4
.L_9:
        /*0008*/ 	.byte	0x04, 0x17
        /*000a*/ 	.short	(.L_11 - .L_10)
.L_10:
        /*000c*/ 	.word	0x00000000
        /*0010*/ 	.short	0x0009
        /*0012*/ 	.short	0x0048
        /*0014*/ 	.byte	0x00, 0xf0, 0x11, 0x00


	//----- nvinfo : EIATTR_KPARAM_INFO
	.align		4
.L_11:
        /*0018*/ 	.byte	0x04, 0x17
        /*001a*/ 	.short	(.L_13 - .L_12)
.L_12:
        /*001c*/ 	.word	0x00000000
        /*0020*/ 	.short	0x0008
        /*0022*/ 	.short	0x0040
        /*0024*/ 	.byte	0x00, 0xf4, 0x21, 0x00


	//----- nvinfo : EIATTR_KPARAM_INFO
	.align		4
.L_13:
        /*0028*/ 	.byte	0x04, 0x17
        /*002a*/ 	.short	(.L_15 - .L_14)
.L_14:
        /*002c*/ 	.word	0x00000000
        /*0030*/ 	.short	0x0007
        /*0032*/ 	.short	0x0038
        /*0034*/ 	.byte	0x00, 0xf4, 0x21, 0x00


	//----- nvinfo : EIATTR_KPARAM_INFO
	.align		4
.L_15:
        /*0038*/ 	.byte	0x04, 0x17
        /*003a*/ 	.short	(.L_17 - .L_16)
.L_16:
        /*003c*/ 	.word	0x00000000
        /*0040*/ 	.short	0x0006
        /*0042*/ 	.short	0x0030
        /*0044*/ 	.byte	0x00, 0xf4, 0x21, 0x00


	//----- nvinfo : EIATTR_KPARAM_INFO
	.align		4
.L_17:
        /*0048*/ 	.byte	0x04, 0x17
        /*004a*/ 	.short	(.L_19 - .L_18)
.L_18:
        /*004c*/ 	.word	0x00000000
        /*0050*/ 	.short	0x0005
        /*0052*/ 	.short	0x0028
        /*0054*/ 	.byte	0x00, 0xf4, 0x21, 0x00


	//----- nvinfo : EIATTR_KPARAM_INFO
	.align		4
.L_19:
        /*0058*/ 	.byte	0x04, 0x17
        /*005a*/ 	.short	(.L_21 - .L_20)
.L_20:
        /*005c*/ 	.word	0x00000000
        /*0060*/ 	.short	0x0004
        /*0062*/ 	.short	0x0020
        /*0064*/ 	.byte	0x00, 0xf4, 0x21, 0x00


	//----- nvinfo : EIATTR_KPARAM_INFO
	.align		4
.L_21:
        /*0068*/ 	.byte	0x04, 0x17
        /*006a*/ 	.short	(.L_23 - .L_22)
.L_22:
        /*006c*/ 	.word	0x00000000
        /*0070*/ 	.short	0x0003
        /*0072*/ 	.short	0x0018
        /*0074*/ 	.byte	0x00, 0xf4, 0x21, 0x00


	//----- nvinfo : EIATTR_KPARAM_INFO
	.align		4
.L_23:
        /*0078*/ 	.byte	0x04, 0x17
        /*007a*/ 	.short	(.L_25 - .L_24)
.L_24:
        /*007c*/ 	.word	0x00000000
        /*0080*/ 	.short	0x0002
        /*0082*/ 	.short	0x0010
        /*0084*/ 	.byte	0x00, 0xf4, 0x21, 0x00


	//----- nvinfo : EIATTR_KPARAM_INFO
	.align		4
.L_25:
        /*0088*/ 	.byte	0x04, 0x17
        /*008a*/ 	.short	(.L_27 - .L_26)
.L_26:
        /*008c*/ 	.word	0x00000000
        /*0090*/ 	.short	0x0001
        /*0092*/ 	.short	0x0008
        /*0094*/ 	.byte	0x00, 0xf4, 0x21, 0x00


	//----- nvinfo : EIATTR_KPARAM_INFO
	.align		4
.L_27:
        /*0098*/ 	.byte	0x04, 0x17
        /*009a*/ 	.short	(.L_29 - .L_28)
.L_28:
        /*009c*/ 	.word	0x00000000
        /*00a0*/ 	.short	0x0000
        /*00a2*/ 	.short	0x0000
        /*00a4*/ 	.byte	0x00, 0xf4, 0x21, 0x00


	//----- nvinfo : EIATTR_SPARSE_MMA_MASK
	.align		4
.L_29:
        /*00a8*/ 	.byte	0x03, 0x50
        /*00aa*/ 	.short	0x0000


	//----- nvinfo : EIATTR_MAXREG_COUNT
	.align		4
        /*00ac*/ 	.byte	0x03, 0x1b
        /*00ae*/ 	.short	0x00ff


	//----- nvinfo : EIATTR_EXIT_INSTR_OFFSETS
	.align		4
        /*00b0*/ 	.byte	0x04, 0x1c
        /*00b2*/ 	.short	(.L_31 - .L_30)


	//   ....[0]....
.L_30:
        /*00b4*/ 	.word	0x00000f60


	//----- nvinfo : EIATTR_REQNTID
	.align		4
.L_31:
        /*00b8*/ 	.byte	0x04, 0x10
        /*00ba*/ 	.short	(.L_33 - .L_32)
.L_32:
        /*00bc*/ 	.word	0x00000080
        /*00c0*/ 	.word	0x00000001
        /*00c4*/ 	.word	0x00000001


	//----- nvinfo : EIATTR_CBANK_PARAM_SIZE
	.align		4
.L_33:
        /*00c8*/ 	.byte	0x03, 0x19
        /*00ca*/ 	.short	0x004c


	//----- nvinfo : EIATTR_PARAM_CBANK
	.align		4
        /*00cc*/ 	.byte	0x04, 0x0a
        /*00ce*/ 	.short	(.L_35 - .L_34)
	.align		4
.L_34:
        /*00d0*/ 	.word	index@(.nv.constant0.triton_poi_fused_cat_28)
        /*00d4*/ 	.short	0x0210
        /*00d6*/ 	.short	0x004c


	//----- nvinfo : EIATTR_SW_WAR
	.align		4
.L_35:
        /*00d8*/ 	.byte	0x04, 0x36
        /*00da*/ 	.short	(.L_37 - .L_36)
.L_36:
        /*00dc*/ 	.word	0x00000008
.L_37:


//--------------------- .nv.callgraph             --------------------------
	.section	.nv.callgraph,"",@"SHT_CUDA_CALLGRAPH"
	.align	4
	.sectionentsize	8
	.align		4
        /*0000*/ 	.word	0x00000000
	.align		4
        /*0004*/ 	.word	0xffffffff
	.align		4
        /*0008*/ 	.word	0x00000000
	.align		4
        /*000c*/ 	.word	0xfffffffe
	.align		4
        /*0010*/ 	.word	0x00000000
	.align		4
        /*0014*/ 	.word	0xfffffffd
	.align		4
        /*0018*/ 	.word	0x00000000
	.align		4
        /*001c*/ 	.word	0xfffffffc


//--------------------- .text.triton_poi_fused_cat_28 --------------------------
	.section	.text.triton_poi_fused_cat_28,"ax",@progbits
	.align	128
        .global         triton_poi_fused_cat_28
        .type           triton_poi_fused_cat_28,@function
        .size           triton_poi_fused_cat_28,(.L_x_1 - triton_poi_fused_cat_28)
        .other          triton_poi_fused_cat_28,@"STO_CUDA_ENTRY STV_DEFAULT"
triton_poi_fused_cat_28:
.text.triton_poi_fused_cat_28:
[----:B------:R-:W-:Y:S01]  /*0000*/  LDC R1, c[0x0][0x28] ;  /* 0x00000a00ff017b82 */ /* 0x000fe20000000800 */
[----:B------:R-:W1:Y:S07]  /*0010*/  S2R R0, SR_TID.X ;  /* 0x0000000000007919 */ /* 0x000e6e0000002100 */
[----:B------:R-:W2:Y:S01]  /*0020*/  LDC.64 R6, c[0x0][0x218] ;  /* 0x00008600ff067b82 */ /* 0x000ea20000000a00 */
[----:B------:R-:W-:Y:S01]  /*0030*/  ULDC.64 UR4, c[0x0][0x208] ;  /* 0x0000820000047ab9 */ /* 0x000fe20000000a00 */
[----:B------:R-:W3:Y:S06]  /*0040*/  S2R R12, SR_CTAID.X ;  /* 0x00000000000c7919 */ /* 0x000eec0000002500 */
[----:B------:R-:W4:Y:S01]  /*0050*/  LDC.64 R28, c[0x0][0x220] ;  /* 0x00008800ff1c7b82 */ /* 0x000f220000000a00 */
[----:B------:R-:W-:Y:S01]  /*0060*/  CS2R R10, SRZ ;  /* 0x00000000000a7805 */ /* 0x000fe2000001ff00 */
[----:B------:R-:W-:-:S06]  /*0070*/  ULDC.64 UR6, c[0x0][0x228] ;  /* 0x00008a0000067ab9 */ /* 0x000fcc0000000a00 */
[----:B------:R-:W5:Y:S01]  /*0080*/  LDC.64 R20, c[0x0][0x230] ;  /* 0x00008c00ff147b82 */ /* 0x000f620000000a00 */
[----:B-1----:R-:W-:-:S05]  /*0090*/  IMAD.SHL.U32 R0, R0, 0x4, RZ ;  /* 0x0000000400007824 */ /* 0x002fca00078e00ff */
[----:B------:R-:W-:-:S05]  /*00a0*/  LOP3.LUT R3, R0, 0x1fc, RZ, 0xc0, !PT ;  /* 0x000001fc00037812 */ /* 0x000fca00078ec0ff */
[----:B---3--:R-:W-:-:S05]  /*00b0*/  IMAD R0, R12, 0x200, R3 ;  /* 0x000002000c007824 */ /* 0x008fca00078e0203 */
[----:B------:R-:W-:-:S04]  /*00c0*/  SHF.R.S32.HI R13, RZ, 0x1f, R0 ;  /* 0x0000001fff0d7819 */ /* 0x000fc80000011400 */
[CC--:B------:R-:W-:Y:S02]  /*00d0*/  LEA.HI R2, R13.reuse, R0.reuse, RZ, 0x8 ;  /* 0x000000000d027211 */ /* 0x0c0fe400078f40ff */
[----:B------:R-:W-:Y:S02]  /*00e0*/  LEA.HI R8, R13, R0, RZ, 0x4 ;  /* 0x000000000d087211 */ /* 0x000fe400078f20ff */
[----:B------:R-:W-:Y:S02]  /*00f0*/  SHF.R.S32.HI R2, RZ, 0x8, R2 ;  /* 0x00000008ff027819 */ /* 0x000fe40000011402 */
[----:B------:R-:W-:Y:S02]  /*0100*/  SHF.R.S32.HI R4, RZ, 0x4, R8 ;  /* 0x00000004ff047819 */ /* 0x000fe40000011408 */
[----:B------:R-:W-:Y:S02]  /*0110*/  LEA.HI R3, R2, R2, RZ, 0x6 ;  /* 0x0000000202037211 */ /* 0x000fe400078f30ff */
[----:B------:R-:W-:-:S02]  /*0120*/  LEA.HI R5, R4, R4, RZ, 0x4 ;  /* 0x0000000404057211 */ /* 0x000fc400078f20ff */
[----:B------:R-:W-:Y:S02]  /*0130*/  LOP3.LUT R3, R3, 0xffffffc0, RZ, 0xc0, !PT ;  /* 0xffffffc003037812 */ /* 0x000fe400078ec0ff */
[----:B------:R-:W-:-:S03]  /*0140*/  LOP3.LUT R25, R8, 0xfffffff0, RZ, 0xc0, !PT ;  /* 0xfffffff008197812 */ /* 0x000fc600078ec0ff */
[----:B------:R-:W-:Y:S01]  /*0150*/  IMAD.IADD R2, R2, 0x1, -R3 ;  /* 0x0000000102027824 */ /* 0x000fe200078e0a03 */
[----:B------:R-:W-:-:S04]  /*0160*/  LOP3.LUT R3, R5, 0xfffffff0, RZ, 0xc0, !PT ;  /* 0xfffffff005037812 */ /* 0x000fc800078ec0ff */
[----:B------:R-:W-:Y:S01]  /*0170*/  ISETP.GE.AND P0, PT, R2, 0x20, PT ;  /* 0x000000200200780c */ /* 0x000fe20003f06270 */
[----:B------:R-:W-:Y:S01]  /*0180*/  IMAD.IADD R3, R4, 0x1, -R3 ;  /* 0x0000000104037824 */ /* 0x000fe200078e0a03 */
[----:B------:R-:W-:-:S03]  /*0190*/  CS2R R4, SRZ ;  /* 0x0000000000047805 */ /* 0x000fc6000001ff00 */
[----:B--2---:R-:W-:-:S08]  /*01a0*/  IMAD.WIDE R6, R3, 0x8, R6 ;  /* 0x0000000803067825 */ /* 0x004fd000078e0206 */
[----:B------:R-:W2:Y:S01]  /*01b0*/  @!P0 LDG.E.EL.64 R4, desc[UR4][R6.64] ;  /* 0x0000000406048981 */ /* 0x000ea2000c2e1b00 */
[----:B------:R-:W-:Y:S01]  /*01c0*/  IMAD.IADD R25, R0, 0x1, -R25 ;  /* 0x0000000100197824 */ /* 0x000fe200078e0a19 */
[----:B------:R-:W-:-:S03]  /*01d0*/  CS2R R8, SRZ ;  /* 0x0000000000087805 */ /* 0x000fc6000001ff00 */
[----:B----4-:R-:W-:-:S05]  /*01e0*/  IMAD.WIDE R14, R25, 0x8, R28 ;  /* 0x00000008190e7825 */ /* 0x010fca00078e021c */
[----:B------:R1:W3:Y:S01]  /*01f0*/  @!P0 LDG.E.EL.128 R8, desc[UR4][R14.64] ;  /* 0x000000040e088981 */ /* 0x0002e2000c2e1d00 */
[----:B------:R-:W-:Y:S01]  /*0200*/  SHF.R.S32.HI R12, RZ, 0x16, R12 ;  /* 0x00000016ff0c7819 */ /* 0x000fe2000001140c */
[----:B------:R-:W-:Y:S01]  /*0210*/  VIADD R23, R0, 0x2 ;  /* 0x0000000200177836 */ /* 0x000fe20000000000 */
[----:B------:R-:W-:Y:S01]  /*0220*/  LEA.HI R18, R13, R0, RZ, 0xe ;  /* 0x000000000d127211 */ /* 0x000fe200078f70ff */
[----:B------:R-:W-:Y:S01]  /*0230*/  IMAD.SHL.U32 R22, R2, 0x40, RZ ;  /* 0x0000004002167824 */ /* 0x000fe200078e00ff */
[----:B------:R-:W-:-:S04]  /*0240*/  SGXT R12, R12, 0x1 ;  /* 0x000000010c0c781a */ /* 0x000fc80000000200 */
[----:B------:R-:W-:-:S04]  /*0250*/  LEA.HI R12, R12, R23, RZ, 0x4 ;  /* 0x000000170c0c7211 */ /* 0x000fc800078f20ff */
[----:B------:R-:W-:-:S05]  /*0260*/  LOP3.LUT R12, R12, 0xfffffff0, RZ, 0xc0, !PT ;  /* 0xfffffff00c0c7812 */ /* 0x000fca00078ec0ff */
[----:B------:R-:W-:-:S04]  /*0270*/  IMAD.IADD R23, R23, 0x1, -R12 ;  /* 0x0000000117177824 */ /* 0x000fc800078e0a0c */
[----:B------:R-:W-:Y:S01]  /*0280*/  IMAD.WIDE R28, R23, 0x8, R28 ;  /* 0x00000008171c7825 */ /* 0x000fe200078e021c */
[----:B------:R-:W-:Y:S02]  /*0290*/  CS2R R12, SRZ ;  /* 0x00000000000c7805 */ /* 0x000fe4000001ff00 */
[----:B-1----:R-:W-:Y:S01]  /*02a0*/  CS2R R14, SRZ ;  /* 0x00000000000e7805 */ /* 0x002fe2000001ff00 */
[----:B-----5:R-:W-:-:S05]  /*02b0*/  IMAD.WIDE R24, R25, 0x8, R20 ;  /* 0x0000000819187825 */ /* 0x020fca00078e0214 */
[----:B------:R-:W4:Y:S01]  /*02c0*/  @!P0 LDG.E.EL.128 R12, desc[UR4][R24.64] ;  /* 0x00000004180c8981 */ /* 0x000f22000c2e1d00 */
[----:B--2---:R-:W-:Y:S02]  /*02d0*/  SEL R16, R5, RZ, !P0 ;  /* 0x000000ff05107207 */ /* 0x004fe40004000000 */
[----:B------:R-:W-:Y:S02]  /*02e0*/  SEL R7, R4, RZ, !P0 ;  /* 0x000000ff04077207 */ /* 0x000fe40004000000 */
[----:B------:R-:W-:-:S04]  /*02f0*/  SHF.R.U32.HI R5, RZ, 0x1c, R16 ;  /* 0x0000001cff057819 */ /* 0x000fc80000011610 */
[----:B------:R-:W-:Y:S02]  /*0300*/  LOP3.LUT R4, R5, 0x8, RZ, 0xc0, !PT ;  /* 0x0000000805047812 */ /* 0x000fe400078ec0ff */
[----:B---3--:R-:W-:Y:S02]  /*0310*/  SEL R8, R8, RZ, !P0 ;  /* 0x000000ff08087207 */ /* 0x008fe40004000000 */
[----:B------:R-:W-:Y:S02]  /*0320*/  IADD3 R4, P1, R4, R7, RZ ;  /* 0x0000000704047210 */ /* 0x000fe40007f3e0ff */
[----:B------:R-:W-:Y:S02]  /*0330*/  CS2R R6, SRZ ;  /* 0x0000000000067805 */ /* 0x000fe4000001ff00 */
[----:B------:R-:W-:Y:S02]  /*0340*/  SEL R5, R9, RZ, !P0 ;  /* 0x000000ff09057207 */ /* 0x000fe40004000000 */
[----:B------:R-:W-:Y:S01]  /*0350*/  LEA R27, P2, R8, UR6, 0x2 ;  /* 0x00000006081b7c11 */ /* 0x000fe2000f8410ff */
[----:B------:R-:W-:Y:S01]  /*0360*/  IMAD.X R9, RZ, RZ, R16, P1 ;  /* 0x000000ffff097224 */ /* 0x000fe200008e0610 */
[--C-:B------:R-:W-:Y:S01]  /*0370*/  SHF.R.U32.HI R26, RZ, 0x1a, R5.reuse ;  /* 0x0000001aff1a7819 */ /* 0x100fe20000011605 */
[----:B------:R-:W-:Y:S01]  /*0380*/  IMAD.SHL.U32 R19, R4, 0x20, RZ ;  /* 0x0000002004137824 */ /* 0x000fe200078e00ff */
[----:B------:R-:W-:-:S02]  /*0390*/  LEA.HI.X R8, R8, UR7, R5, 0x2, P2 ;  /* 0x0000000708087c11 */ /* 0x000fc400090f1405 */
[----:B------:R-:W-:Y:S02]  /*03a0*/  SHF.L.U64.HI R9, R4, 0x5, R9 ;  /* 0x0000000504097819 */ /* 0x000fe40000010209 */
[----:B------:R-:W-:Y:S02]  /*03b0*/  CS2R R4, SRZ ;  /* 0x0000000000047805 */ /* 0x000fe4000001ff00 */
[----:B------:R-:W-:-:S04]  /*03c0*/  LOP3.LUT R26, R26, 0x20, RZ, 0xc0, !PT ;  /* 0x000000201a1a7812 */ /* 0x000fc800078ec0ff */
[----:B------:R-:W-:Y:S01]  /*03d0*/  IADD3 R26, P1, P2, R19, R27, R26 ;  /* 0x0000001b131a7210 */ /* 0x000fe20007a3e01a */
[----:B------:R1:W2:Y:S01]  /*03e0*/  @!P0 LDG.E.EL.128 R4, desc[UR4][R28.64] ;  /* 0x000000041c048981 */ /* 0x0002a2000c2e1d00 */
[----:B------:R-:W-:Y:S02]  /*03f0*/  SEL R10, R10, RZ, !P0 ;  /* 0x000000ff0a0a7207 */ /* 0x000fe40004000000 */
[----:B------:R-:W-:Y:S02]  /*0400*/  IADD3.X R27, R9, R8, RZ, P1, P2 ;  /* 0x00000008091b7210 */ /* 0x000fe40000fe44ff */
[----:B------:R-:W-:Y:S01]  /*0410*/  SHF.R.S32.HI R8, RZ, 0xe, R18 ;  /* 0x0000000eff087819 */ /* 0x000fe20000011412 */
[----:B------:R-:W-:Y:S01]  /*0420*/  IMAD.WIDE R26, R22, 0x4, R26 ;  /* 0x00000004161a7825 */ /* 0x000fe200078e021a */
[----:B-1----:R-:W-:Y:S02]  /*0430*/  SEL R29, R11, RZ, !P0 ;  /* 0x000000ff0b1d7207 */ /* 0x002fe40004000000 */
[----:B------:R-:W-:Y:S01]  /*0440*/  LEA R11, P1, R10, UR6, 0x2 ;  /* 0x000000060a0b7c11 */ /* 0x000fe2000f8210ff */
[----:B------:R-:W-:-:S03]  /*0450*/  IMAD.SHL.U32 R17, R8, 0x800, RZ ;  /* 0x0000080008117824 */ /* 0x000fc600078e00ff */
[--C-:B------:R-:W-:Y:S01]  /*0460*/  LEA.HI.X R28, R10, UR7, R29.reuse, 0x2, P1 ;  /* 0x000000070a1c7c11 */ /* 0x100fe200088f141d */
[----:B------:R-:W-:Y:S01]  /*0470*/  IMAD.MOV.U32 R16, RZ, RZ, RZ ;  /* 0x000000ffff107224 */ /* 0x000fe200078e00ff */
[----:B------:R-:W-:Y:S01]  /*0480*/  SHF.R.U32.HI R10, RZ, 0x1a, R29 ;  /* 0x0000001aff0a7819 */ /* 0x000fe2000001161d */
[----:B------:R-:W-:-:S03]  /*0490*/  IMAD.WIDE R26, R17, 0x4, R26 ;  /* 0x00000004111a7825 */ /* 0x000fc600078e021a */
[----:B------:R-:W-:Y:S02]  /*04a0*/  LOP3.LUT R10, R10, 0x20, RZ, 0xc0, !PT ;  /* 0x000000200a0a7812 */ /* 0x000fe400078ec0ff */
[----:B------:R1:W3:Y:S02]  /*04b0*/  @!P0 LDG.E.EL R16, desc[UR4][R26.64] ;  /* 0x000000041a108981 */ /* 0x0002e4000c2e1900 */
[----:B-1----:R-:W-:-:S04]  /*04c0*/  IADD3 R26, P1, P2, R19, R11, R10 ;  /* 0x0000000b131a7210 */ /* 0x002fc80007a3e00a */
[----:B------:R-:W-:-:S03]  /*04d0*/  IADD3.X R27, R9, R28, RZ, P1, P2 ;  /* 0x0000001c091b7210 */ /* 0x000fc60000fe44ff */
[----:B------:R-:W-:-:S04]  /*04e0*/  IMAD.WIDE R26, R22, 0x4, R26 ;  /* 0x00000004161a7825 */ /* 0x000fc800078e021a */
[----:B------:R-:W-:Y:S02]  /*04f0*/  IMAD.MOV.U32 R10, RZ, RZ, RZ ;  /* 0x000000ffff0a7224 */ /* 0x000fe400078e00ff */
[----:B------:R-:W-:-:S05]  /*0500*/  IMAD.WIDE R24, R17, 0x4, R26 ;  /* 0x0000000411187825 */ /* 0x000fca00078e021a */
[----:B------:R1:W5:Y:S01]  /*0510*/  @!P0 LDG.E.EL R10, desc[UR4][R24.64] ;  /* 0x00000004180a8981 */ /* 0x000362000c2e1900 */
[----:B------:R-:W-:Y:S01]  /*0520*/  IMAD.WIDE R20, R23, 0x8, R20 ;  /* 0x0000000817147825 */ /* 0x000fe200078e0214 */
[----:B----4-:R-:W-:Y:S02]  /*0530*/  SEL R23, R15, RZ, !P0 ;  /* 0x000000ff0f177207 */ /* 0x010fe40004000000 */
[----:B--2---:R-:W-:Y:S02]  /*0540*/  SEL R28, R6, RZ, !P0 ;  /* 0x000000ff061c7207 */ /* 0x004fe40004000000 */
[----:B------:R-:W-:Y:S02]  /*0550*/  SEL R11, R4, RZ, !P0 ;  /* 0x000000ff040b7207 */ /* 0x000fe40004000000 */
[----:B------:R-:W-:Y:S02]  /*0560*/  SEL R6, R5, RZ, !P0 ;  /* 0x000000ff05067207 */ /* 0x000fe40004000000 */
[----:B------:R-:W-:-:S02]  /*0570*/  SEL R5, R7, RZ, !P0 ;  /* 0x000000ff07057207 */ /* 0x000fc40004000000 */
[----:B------:R-:W-:-:S04]  /*0580*/  LEA R4, P2, R28, UR6, 0x2 ;  /* 0x000000061c047c11 */ /* 0x000fc8000f8410ff */
[--C-:B------:R-:W-:Y:S02]  /*0590*/  LEA.HI.X R28, R28, UR7, R5.reuse, 0x2, P2 ;  /* 0x000000071c1c7c11 */ /* 0x100fe400090f1405 */
[----:B------:R-:W-:-:S04]  /*05a0*/  SHF.R.U32.HI R5, RZ, 0x1a, R5 ;  /* 0x0000001aff057819 */ /* 0x000fc80000011605 */
[----:B-1----:R-:W-:Y:S02]  /*05b0*/  LOP3.LUT R24, R5, 0x20, RZ, 0xc0, !PT ;  /* 0x0000002005187812 */ /* 0x002fe400078ec0ff */
[----:B------:R-:W-:Y:S02]  /*05c0*/  LEA R26, P1, R11, UR6, 0x2 ;  /* 0x000000060b1a7c11 */ /* 0x000fe4000f8210ff */
[----:B------:R-:W-:Y:S02]  /*05d0*/  IADD3 R24, P3, P4, R19, R4, R24 ;  /* 0x0000000413187210 */ /* 0x000fe40007c7e018 */
[----:B------:R-:W-:Y:S02]  /*05e0*/  SEL R4, R13, RZ, !P0 ;  /* 0x000000ff0d047207 */ /* 0x000fe40004000000 */
[--C-:B------:R-:W-:Y:S02]  /*05f0*/  LEA.HI.X R11, R11, UR7, R6.reuse, 0x2, P1 ;  /* 0x000000070b0b7c11 */ /* 0x100fe400088f1406 */
[----:B------:R-:W-:-:S02]  /*0600*/  SHF.R.U32.HI R27, RZ, 0x1a, R6 ;  /* 0x0000001aff1b7819 */ /* 0x000fc40000011606 */
[----:B------:R-:W-:Y:S02]  /*0610*/  SEL R7, R12, RZ, !P0 ;  /* 0x000000ff0c077207 */ /* 0x000fe40004000000 */
[----:B------:R-:W-:Y:S02]  /*0620*/  SEL R6, R14, RZ, !P0 ;  /* 0x000000ff0e067207 */ /* 0x000fe40004000000 */
[----:B------:R-:W-:Y:S02]  /*0630*/  SHF.R.U32.HI R12, RZ, 0x1a, R4 ;  /* 0x0000001aff0c7819 */ /* 0x000fe40000011604 */
[----:B------:R-:W-:Y:S02]  /*0640*/  LEA R5, P5, R7, UR6, 0x2 ;  /* 0x0000000607057c11 */ /* 0x000fe4000f8a10ff */
[----:B------:R-:W-:Y:S02]  /*0650*/  LEA R13, P6, R6, UR6, 0x2 ;  /* 0x00000006060d7c11 */ /* 0x000fe4000f8c10ff */
[----:B------:R-:W-:-:S02]  /*0660*/  LOP3.LUT R12, R12, 0x20, RZ, 0xc0, !PT ;  /* 0x000000200c0c7812 */ /* 0x000fc400078ec0ff */
[----:B------:R-:W-:Y:S02]  /*0670*/  LEA.HI.X R14, R7, UR7, R4, 0x2, P5 ;  /* 0x00000007070e7c11 */ /* 0x000fe4000a8f1404 */
[----:B------:R-:W-:Y:S02]  /*0680*/  LEA.HI.X R15, R6, UR7, R23, 0x2, P6 ;  /* 0x00000007060f7c11 */ /* 0x000fe4000b0f1417 */
[----:B------:R-:W-:Y:S02]  /*0690*/  CS2R R6, SRZ ;  /* 0x0000000000067805 */ /* 0x000fe4000001ff00 */
[----:B------:R-:W-:Y:S02]  /*06a0*/  IADD3 R12, P5, P6, R19, R5, R12 ;  /* 0x00000005130c7210 */ /* 0x000fe40007ebe00c */
[----:B------:R-:W-:-:S06]  /*06b0*/  CS2R R4, SRZ ;  /* 0x0000000000047805 */ /* 0x000fcc000001ff00 */
[----:B------:R1:W2:Y:S01]  /*06c0*/  @!P0 LDG.E.EL.128 R4, desc[UR4][R20.64] ;  /* 0x0000000414048981 */ /* 0x0002a2000c2e1d00 */
[----:B------:R-:W-:Y:S02]  /*06d0*/  LOP3.LUT R27, R27, 0x20, RZ, 0xc0, !PT ;  /* 0x000000201b1b7812 */ /* 0x000fe400078ec0ff */
[----:B------:R-:W-:Y:S02]  /*06e0*/  SHF.R.U32.HI R23, RZ, 0x1a, R23 ;  /* 0x0000001aff177819 */ /* 0x000fe40000011617 */
[----:B------:R-:W-:-:S04]  /*06f0*/  IADD3 R26, P1, P2, R19, R26, R27 ;  /* 0x0000001a131a7210 */ /* 0x000fc80007a3e01b */
[----:B------:R-:W-:Y:S02]  /*0700*/  IADD3.X R27, R9, R11, RZ, P1, P2 ;  /* 0x0000000b091b7210 */ /* 0x000fe40000fe44ff */
[----:B------:R-:W-:Y:S01]  /*0710*/  LOP3.LUT R11, R23, 0x20, RZ, 0xc0, !PT ;  /* 0x00000020170b7812 */ /* 0x000fe200078ec0ff */
[----:B-1----:R-:W-:-:S03]  /*0720*/  IMAD.WIDE R20, R22, 0x4, R26 ;  /* 0x0000000416147825 */ /* 0x002fc600078e021a */
[----:B------:R-:W-:Y:S01]  /*0730*/  IADD3 R26, P1, P2, R19, R13, R11 ;  /* 0x0000000d131a7210 */ /* 0x000fe20007a3e00b */
[----:B------:R-:W-:-:S03]  /*0740*/  IMAD.SHL.U32 R23, R2, 0x40, RZ ;  /* 0x0000004002177824 */ /* 0x000fc600078e00ff */
[C---:B------:R-:W-:Y:S01]  /*0750*/  IADD3.X R27, R9.reuse, R15, RZ, P1, P2 ;  /* 0x0000000f091b7210 */ /* 0x040fe20000fe44ff */
[----:B------:R-:W-:Y:S01]  /*0760*/  IMAD.MOV.U32 R11, RZ, RZ, RZ ;  /* 0x000000ffff0b7224 */ /* 0x000fe200078e00ff */
[----:B------:R-:W-:Y:S01]  /*0770*/  IADD3.X R25, R9, R28, RZ, P3, P4 ;  /* 0x0000001c09197210 */ /* 0x000fe20001fe84ff */
[----:B------:R-:W-:Y:S01]  /*0780*/  IMAD.WIDE R28, R17, 0x4, R20 ;  /* 0x00000004111c7825 */ /* 0x000fe200078e0214 */
[----:B------:R-:W-:-:S03]  /*0790*/  IADD3.X R13, R9, R14, RZ, P5, P6 ;  /* 0x0000000e090d7210 */ /* 0x000fc60002fec4ff */
[----:B------:R-:W-:Y:S01]  /*07a0*/  IMAD.WIDE R26, R23, 0x4, R26 ;  /* 0x00000004171a7825 */ /* 0x000fe200078e021a */
[----:B------:R1:W4:Y:S03]  /*07b0*/  @!P0 LDG.E.EL R11, desc[UR4][R28.64] ;  /* 0x000000041c0b8981 */ /* 0x000326000c2e1900 */
[----:B------:R-:W-:Y:S01]  /*07c0*/  IMAD.WIDE R24, R22, 0x4, R24 ;  /* 0x0000000416187825 */ /* 0x000fe200078e0218 */
[----:B------:R-:W-:-:S03]  /*07d0*/  CS2R R20, SRZ ;  /* 0x0000000000147805 */ /* 0x000fc6000001ff00 */
[----:B------:R-:W-:-:S04]  /*07e0*/  IMAD.WIDE R12, R23, 0x4, R12 ;  /* 0x00000004170c7825 */ /* 0x000fc800078e020c */
[----:B-1----:R-:W-:-:S04]  /*07f0*/  IMAD.WIDE R28, R17, 0x4, R26 ;  /* 0x00000004111c7825 */ /* 0x002fc800078e021a */
[C---:B------:R-:W-:Y:S01]  /*0800*/  IMAD.WIDE R24, R17.reuse, 0x4, R24 ;  /* 0x0000000411187825 */ /* 0x040fe200078e0218 */
[----:B------:R-:W3:Y:S03]  /*0810*/  @!P0 LDG.E.EL R20, desc[UR4][R28.64] ;  /* 0x000000041c148981 */ /* 0x000ee6000c2e1900 */
[----:B------:R-:W-:Y:S01]  /*0820*/  IMAD.MOV.U32 R22, RZ, RZ, RZ ;  /* 0x000000ffff167224 */ /* 0x000fe200078e00ff */
[----:B------:R1:W3:Y:S01]  /*0830*/  @!P0 LDG.E.EL R21, desc[UR4][R24.64] ;  /* 0x0000000418158981 */ /* 0x0002e2000c2e1900 */
[----:B------:R-:W-:-:S05]  /*0840*/  IMAD.WIDE R12, R17, 0x4, R12 ;  /* 0x00000004110c7825 */ /* 0x000fca00078e020c */
[----:B------:R1:W3:Y:S01]  /*0850*/  @!P0 LDG.E.EL R22, desc[UR4][R12.64] ;  /* 0x000000040c168981 */ /* 0x0002e2000c2e1900 */
[----:B--2---:R-:W-:Y:S02]  /*0860*/  SEL R26, R5, RZ, !P0 ;  /* 0x000000ff051a7207 */ /* 0x004fe40004000000 */
[----:B------:R-:W-:Y:S02]  /*0870*/  SEL R27, R4, RZ, !P0 ;  /* 0x000000ff041b7207 */ /* 0x000fe40004000000 */
[----:B------:R-:W-:Y:S01]  /*0880*/  SHF.R.U32.HI R14, RZ, 0x1a, R26 ;  /* 0x0000001aff0e7819 */ /* 0x000fe2000001161a */
[----:B------:R-:W2:Y:S01]  /*0890*/  LDC.64 R4, c[0x0][0x238] ;  /* 0x00008e00ff047b82 */ /* 0x000ea20000000a00 */
[----:B------:R-:W-:Y:S02]  /*08a0*/  SEL R15, R7, RZ, !P0 ;  /* 0x000000ff070f7207 */ /* 0x000fe40004000000 */
[----:B------:R-:W-:Y:S02]  /*08b0*/  LOP3.LUT R7, R14, 0x20, RZ, 0xc0, !PT ;  /* 0x000000200e077812 */ /* 0x000fe400078ec0ff */
[----:B01----:R-:W-:-:S02]  /*08c0*/  LEA R25, P1, R27, UR6, 0x2 ;  /* 0x000000061b197c11 */ /* 0x003fc4000f8210ff */
[----:B------:R-:W-:Y:S02]  /*08d0*/  SEL R24, R6, RZ, !P0 ;  /* 0x000000ff06187207 */ /* 0x000fe40004000000 */
[----:B------:R-:W-:Y:S02]  /*08e0*/  SHF.R.U32.HI R14, RZ, 0x1a, R15 ;  /* 0x0000001aff0e7819 */ /* 0x000fe4000001160f */
[----:B------:R-:W-:Y:S02]  /*08f0*/  IADD3 R12, P2, P3, R19, R25, R7 ;  /* 0x00000019130c7210 */ /* 0x000fe40007b5e007 */
[----:B------:R-:W-:Y:S02]  /*0900*/  LEA R6, P4, R24, UR6, 0x2 ;  /* 0x0000000618067c11 */ /* 0x000fe4000f8810ff */
[----:B------:R-:W-:Y:S02]  /*0910*/  LOP3.LUT R14, R14, 0x20, RZ, 0xc0, !PT ;  /* 0x000000200e0e7812 */ /* 0x000fe400078ec0ff */
[----:B------:R-:W-:-:S02]  /*0920*/  SHF.R.S32.HI R25, RZ, 0x1f, R0 ;  /* 0x0000001fff197819 */ /* 0x000fc40000011400 */
[----:B------:R-:W-:Y:S02]  /*0930*/  IADD3 R14, P5, P6, R19, R6, R14 ;  /* 0x00000006130e7210 */ /* 0x000fe40007ebe00e */
[----:B------:R-:W-:-:S04]  /*0940*/  LEA.HI R6, R25, R0, RZ, 0x4 ;  /* 0x0000000019067211 */ /* 0x000fc800078f20ff */
[----:B------:R-:W-:-:S05]  /*0950*/  LOP3.LUT R7, R6, 0xfffffff0, RZ, 0xc0, !PT ;  /* 0xfffffff006077812 */ /* 0x000fca00078ec0ff */
[----:B------:R-:W-:-:S04]  /*0960*/  IMAD.IADD R7, R0, 0x1, -R7 ;  /* 0x0000000100077824 */ /* 0x000fc800078e0a07 */
[----:B--2---:R-:W-:Y:S01]  /*0970*/  IMAD.WIDE R28, R7, 0x4, R4 ;  /* 0x00000004071c7825 */ /* 0x004fe200078e0204 */
[----:B------:R-:W-:Y:S02]  /*0980*/  CS2R R4, SRZ ;  /* 0x0000000000047805 */ /* 0x000fe4000001ff00 */
[----:B------:R-:W-:-:S06]  /*0990*/  CS2R R6, SRZ ;  /* 0x0000000000067805 */ /* 0x000fcc000001ff00 */
[----:B------:R0:W2:Y:S01]  /*09a0*/  @!P0 LDG.E.EL.128 R4, desc[UR4][R28.64] ;  /* 0x000000041c048981 */ /* 0x0000a2000c2e1d00 */
[----:B------:R-:W-:-:S04]  /*09b0*/  LEA.HI.X R26, R27, UR7, R26, 0x2, P1 ;  /* 0x000000071b1a7c11 */ /* 0x000fc800088f141a */
[----:B------:R-:W-:-:S03]  /*09c0*/  IADD3.X R13, R9, R26, RZ, P2, P3 ;  /* 0x0000001a090d7210 */ /* 0x000fc600017e64ff */
[----:B------:R-:W-:-:S03]  /*09d0*/  IMAD.WIDE R26, R23, 0x4, R12 ;  /* 0x00000004171a7825 */ /* 0x000fc600078e020c */
[----:B------:R-:W1:Y:S01]  /*09e0*/  LDC.64 R12, c[0x0][0x240] ;  /* 0x00009000ff0c7b82 */ /* 0x000e620000000a00 */
[----:B------:R-:W-:Y:S01]  /*09f0*/  LEA.HI.X R24, R24, UR7, R15, 0x2, P4 ;  /* 0x0000000718187c11 */ /* 0x000fe2000a0f140f */
[----:B0-----:R-:W-:Y:S01]  /*0a00*/  IMAD.MOV.U32 R28, RZ, RZ, RZ ;  /* 0x000000ffff1c7224 */ /* 0x001fe200078e00ff */
[----:B------:R-:W-:Y:S01]  /*0a10*/  ISETP.GT.AND P1, PT, R2, 0x1f, PT ;  /* 0x0000001f0200780c */ /* 0x000fe20003f24270 */
[----:B------:R-:W-:Y:S01]  /*0a20*/  IMAD.WIDE R26, R17, 0x4, R26 ;  /* 0x00000004111a7825 */ /* 0x000fe200078e021a */
[----:B------:R-:W-:Y:S01]  /*0a30*/  IADD3.X R15, R9, R24, RZ, P5, P6 ;  /* 0x00000018090f7210 */ /* 0x000fe20002fec4ff */
[----:B------:R-:W-:Y:S02]  /*0a40*/  ULDC.64 UR6, c[0x0][0x248] ;  /* 0x0000920000067ab9 */ /* 0x000fe40000000a00 */
[----:B------:R-:W-:Y:S02]  /*0a50*/  IMAD.MOV.U32 R9, RZ, RZ, RZ ;  /* 0x000000ffff097224 */ /* 0x000fe400078e00ff */
[----:B------:R-:W-:Y:S01]  /*0a60*/  IMAD.WIDE R14, R23, 0x4, R14 ;  /* 0x00000004170e7825 */ /* 0x000fe200078e020e */
[----:B------:R-:W-:-:S03]  /*0a70*/  LOP3.LUT R23, R18, 0xffffc000, RZ, 0xc0, !PT ;  /* 0xffffc00012177812 */ /* 0x000fc600078ec0ff */
[----:B------:R-:W-:Y:S01]  /*0a80*/  IMAD.SHL.U32 R24, R8, 0x2000, RZ ;  /* 0x0000200008187824 */ /* 0x000fe200078e00ff */
[----:B------:R0:W4:Y:S01]  /*0a90*/  @!P0 LDG.E.EL R9, desc[UR4][R26.64] ;  /* 0x000000041a098981 */ /* 0x000122000c2e1900 */
[----:B------:R-:W-:Y:S01]  /*0aa0*/  IMAD.WIDE R18, R17, 0x4, R14 ;  /* 0x0000000411127825 */ /* 0x000fe200078e020e */
[----:B---3--:R-:W-:Y:S02]  /*0ab0*/  SEL R14, R16, RZ, !P0 ;  /* 0x000000ff100e7207 */ /* 0x008fe40004000000 */
[----:B------:R-:W-:Y:S02]  /*0ac0*/  IADD3 R15, R24, R0, -R23 ;  /* 0x00000000180f7210 */ /* 0x000fe40007ffe817 */
[----:B------:R-:W-:Y:S01]  /*0ad0*/  SEL R23, R22, RZ, !P0 ;  /* 0x000000ff16177207 */ /* 0x000fe20004000000 */
[----:B0-----:R-:W0:Y:S01]  /*0ae0*/  LDC.64 R26, c[0x0][0x210] ;  /* 0x00008400ff1a7b82 */ /* 0x001e220000000a00 */
[----:B-1----:R-:W-:-:S04]  /*0af0*/  IMAD.WIDE R16, R3, 0x4, R12 ;  /* 0x0000000403107825 */ /* 0x002fc800078e020c */
[----:B------:R-:W-:Y:S01]  /*0b00*/  FADD R13, -R14, R23 ;  /* 0x000000170e0d7221 */ /* 0x000fe20000000100 */
[----:B------:R-:W-:Y:S01]  /*0b10*/  IMAD.MOV.U32 R8, RZ, RZ, RZ ;  /* 0x000000ffff087224 */ /* 0x000fe200078e00ff */
[----:B------:R-:W-:Y:S01]  /*0b20*/  CS2R R22, SRZ ;  /* 0x0000000000167805 */ /* 0x000fe2000001ff00 */
[----:B------:R-:W-:Y:S01]  /*0b30*/  IMAD.MOV.U32 R24, RZ, RZ, RZ ;  /* 0x000000ffff187224 */ /* 0x000fe200078e00ff */
[----:B------:R-:W3:Y:S04]  /*0b40*/  @!P0 LDG.E.EL R28, desc[UR4][R16.64] ;  /* 0x00000004101c8981 */ /* 0x000ee8000c2e1900 */
[----:B------:R1:W3:Y:S04]  /*0b50*/  @!P0 LDG.E.EL R8, desc[UR4][R18.64] ;  /* 0x0000000412088981 */ /* 0x0002e8000c2e1900 */
[----:B------:R-:W4:Y:S04]  /*0b60*/  @!P0 LDG.E.EL R22, desc[UR4][R16.64] ;  /* 0x0000000410168981 */ /* 0x000f28000c2e1900 */
[----:B------:R-:W4:Y:S04]  /*0b70*/  @!P0 LDG.E.EL R24, desc[UR4][R16.64] ;  /* 0x0000000410188981 */ /* 0x000f28000c2e1900 */
[----:B------:R1:W4:Y:S01]  /*0b80*/  @!P0 LDG.E.EL R23, desc[UR4][R16.64] ;  /* 0x0000000410178981 */ /* 0x000322000c2e1900 */
[----:B0-----:R-:W-:Y:S01]  /*0b90*/  IMAD.WIDE R26, R15, 0x4, R26 ;  /* 0x000000040f1a7825 */ /* 0x001fe200078e021a */
[----:B--2---:R-:W-:-:S05]  /*0ba0*/  SEL R3, R4, RZ, !P0 ;  /* 0x000000ff04037207 */ /* 0x004fca0004000000 */
[----:B------:R-:W-:Y:S01]  /*0bb0*/  FFMA R4, R13, R3, R14 ;  /* 0x000000030d047223 */ /* 0x000fe2000000000e */
[CC--:B------:R-:W-:Y:S02]  /*0bc0*/  LEA.HI R3, R25.reuse, R0.reuse, RZ, 0x8 ;  /* 0x0000000019037211 */ /* 0x0c0fe400078f40ff */
[----:B------:R-:W-:Y:S02]  /*0bd0*/  LEA.HI R25, R25, R0, RZ, 0xe ;  /* 0x0000000019197211 */ /* 0x000fe400078f70ff */
[----:B------:R-:W-:Y:S02]  /*0be0*/  LOP3.LUT R3, R3, 0xffffff00, RZ, 0xc0, !PT ;  /* 0xffffff0003037812 */ /* 0x000fe400078ec0ff */
[----:B------:R-:W-:-:S03]  /*0bf0*/  SHF.R.S32.HI R25, RZ, 0xe, R25 ;  /* 0x0000000eff197819 */ /* 0x000fc60000011419 */
[----:B-1----:R-:W-:Y:S02]  /*0c00*/  IMAD.IADD R19, R0, 0x1, -R3 ;  /* 0x0000000100137824 */ /* 0x002fe400078e0a03 */
[----:B------:R-:W-:Y:S02]  /*0c10*/  IMAD.SHL.U32 R18, R25, 0x2000, RZ ;  /* 0x0000200019127824 */ /* 0x000fe400078e00ff */
[----:B------:R-:W-:Y:S01]  /*0c20*/  IMAD.SHL.U32 R3, R2, 0x100, RZ ;  /* 0x0000010002037824 */ /* 0x000fe200078e00ff */
[----:B------:R-:W-:Y:S02]  /*0c30*/  CS2R R12, SRZ ;  /* 0x00000000000c7805 */ /* 0x000fe4000001ff00 */
[----:B------:R-:W-:Y:S02]  /*0c40*/  CS2R R14, SRZ ;  /* 0x00000000000e7805 */ /* 0x000fe4000001ff00 */
[--C-:B------:R-:W-:Y:S02]  /*0c50*/  SHF.R.S32.HI R16, RZ, 0x1f, R18.reuse ;  /* 0x0000001fff107819 */ /* 0x100fe40000011412 */
[----:B------:R-:W-:-:S02]  /*0c60*/  IADD3 R18, P2, P3, R3, R19, R18 ;  /* 0x0000001303127210 */ /* 0x000fc40007b5e012 */
[----:B------:R-:W-:Y:S01]  /*0c70*/  SHF.R.S32.HI R17, RZ, 0x1f, R19 ;  /* 0x0000001fff117819 */ /* 0x000fe20000011413 */
[----:B------:R-:W2:Y:S01]  /*0c80*/  @!P0 LDG.E.128 R12, desc[UR4][R26.64] ;  /* 0x000000041a0c8981 */ /* 0x000ea2000c1e1d00 */
[----:B------:R-:W-:-:S04]  /*0c90*/  SHF.R.S32.HI R3, RZ, 0x1f, R3 ;  /* 0x0000001fff037819 */ /* 0x000fc80000011403 */
[----:B------:R-:W-:Y:S02]  /*0ca0*/  IADD3.X R3, R3, R17, R16, P2, P3 ;  /* 0x0000001103037210 */ /* 0x000fe400017e6410 */
[C---:B------:R-:W-:Y:S02]  /*0cb0*/  LEA R2, P2, R18.reuse, UR6, 0x2 ;  /* 0x0000000612027c11 */ /* 0x040fe4000f8410ff */
[----:B------:R-:W-:Y:S02]  /*0cc0*/  CS2R R16, SRZ ;  /* 0x0000000000107805 */ /* 0x000fe4000001ff00 */
[----:B------:R-:W-:Y:S02]  /*0cd0*/  LEA.HI.X R3, R18, UR7, R3, 0x2, P2 ;  /* 0x0000000712037c11 */ /* 0x000fe400090f1403 */
[----:B------:R-:W-:-:S06]  /*0ce0*/  CS2R R18, SRZ ;  /* 0x0000000000127805 */ /* 0x000fcc000001ff00 */
[----:B------:R0:W2:Y:S01]  /*0cf0*/  @P1 LDG.E.128 R16, desc[UR4][R2.64+-0x8000] ;  /* 0xff80000402101981 */ /* 0x0000a2000c1e1d00 */
[----:B-----5:R-:W-:Y:S02]  /*0d00*/  SEL R10, R10, RZ, !P0 ;  /* 0x000000ff0a0a7207 */ /* 0x020fe40004000000 */
[----:B------:R-:W-:Y:S02]  /*0d10*/  SEL R25, R20, RZ, !P0 ;  /* 0x000000ff14197207 */ /* 0x000fe40004000000 */
[----:B------:R-:W-:Y:S01]  /*0d20*/  SEL R21, R21, RZ, !P0 ;  /* 0x000000ff15157207 */ /* 0x000fe20004000000 */
[----:B0-----:R-:W0:Y:S01]  /*0d30*/  LDC.64 R2, c[0x0][0x250] ;  /* 0x00009400ff027b82 */ /* 0x001e220000000a00 */
[----:B---3--:R-:W-:Y:S02]  /*0d40*/  SEL R8, R8, RZ, !P0 ;  /* 0x000000ff08087207 */ /* 0x008fe40004000000 */
[----:B----4-:R-:W-:Y:S02]  /*0d50*/  SEL R11, R11, RZ, !P0 ;  /* 0x000000ff0b0b7207 */ /* 0x010fe40004000000 */
[----:B------:R-:W-:Y:S01]  /*0d60*/  SEL R26, R9, RZ, !P0 ;  /* 0x000000ff091a7207 */ /* 0x000fe20004000000 */
[----:B------:R-:W-:Y:S01]  /*0d70*/  FADD R25, -R10, R25 ;  /* 0x000000190a197221 */ /* 0x000fe20000000100 */
[----:B------:R-:W-:Y:S01]  /*0d80*/  SEL R5, R5, RZ, !P0 ;  /* 0x000000ff05057207 */ /* 0x000fe20004000000 */
[----:B------:R-:W-:Y:S01]  /*0d90*/  FADD R8, -R21, R8 ;  /* 0x0000000815087221 */ /* 0x000fe20000000100 */
[----:B------:R-:W-:Y:S01]  /*0da0*/  SEL R20, R7, RZ, !P0 ;  /* 0x000000ff07147207 */ /* 0x000fe20004000000 */
[----:B------:R-:W-:Y:S01]  /*0db0*/  FADD R26, -R11, R26 ;  /* 0x0000001a0b1a7221 */ /* 0x000fe20000000100 */
[----:B------:R-:W-:Y:S01]  /*0dc0*/  SEL R6, R6, RZ, !P0 ;  /* 0x000000ff06067207 */ /* 0x000fe20004000000 */
[----:B------:R-:W-:-:S02]  /*0dd0*/  FFMA R5, R25, R5, R10 ;  /* 0x0000000519057223 */ /* 0x000fc4000000000a */
[----:B------:R-:W-:Y:S02]  /*0de0*/  FFMA R10, R8, R20, R21 ;  /* 0x00000014080a7223 */ /* 0x000fe40000000015 */
[----:B------:R-:W-:Y:S01]  /*0df0*/  FFMA R6, R26, R6, R11 ;  /* 0x000000061a067223 */ /* 0x000fe2000000000b */
[----:B------:R-:W-:Y:S02]  /*0e00*/  SEL R24, R24, RZ, !P0 ;  /* 0x000000ff18187207 */ /* 0x000fe40004000000 */
[----:B------:R-:W-:Y:S02]  /*0e10*/  SEL R22, R22, RZ, !P0 ;  /* 0x000000ff16167207 */ /* 0x000fe40004000000 */
[----:B------:R-:W-:Y:S01]  /*0e20*/  SEL R28, R28, RZ, !P0 ;  /* 0x000000ff1c1c7207 */ /* 0x000fe20004000000 */
[----:B0-----:R-:W-:Y:S01]  /*0e30*/  IMAD.WIDE R2, R0, 0x4, R2 ;  /* 0x0000000400027825 */ /* 0x001fe200078e0202 */
[----:B--2---:R-:W-:Y:S02]  /*0e40*/  SEL R7, R14, RZ, !P0 ;  /* 0x000000ff0e077207 */ /* 0x004fe40004000000 */
[----:B------:R-:W-:-:S02]  /*0e50*/  SEL R9, R12, RZ, !P0 ;  /* 0x000000ff0c097207 */ /* 0x000fc40004000000 */
[----:B------:R-:W-:Y:S02]  /*0e60*/  SEL R8, R13, RZ, !P0 ;  /* 0x000000ff0d087207 */ /* 0x000fe40004000000 */
[----:B------:R-:W-:Y:S01]  /*0e70*/  SEL R15, R15, RZ, !P0 ;  /* 0x000000ff0f0f7207 */ /* 0x000fe20004000000 */
[----:B------:R-:W-:Y:S01]  /*0e80*/  FADD R6, -R7, R6 ;  /* 0x0000000607067221 */ /* 0x000fe20000000100 */
[----:B------:R-:W-:Y:S01]  /*0e90*/  SEL R12, R23, RZ, !P0 ;  /* 0x000000ff170c7207 */ /* 0x000fe20004000000 */
[----:B------:R-:W-:Y:S01]  /*0ea0*/  FADD R4, -R9, R4 ;  /* 0x0000000409047221 */ /* 0x000fe20000000100 */
[----:B------:R-:W-:Y:S01]  /*0eb0*/  FADD R5, -R8, R5 ;  /* 0x0000000508057221 */ /* 0x000fe20000000100 */
[----:B------:R-:W-:Y:S01]  /*0ec0*/  FADD R10, -R15, R10 ;  /* 0x0000000a0f0a7221 */ /* 0x000fe20000000100 */
[----:B------:R-:W-:Y:S01]  /*0ed0*/  FFMA R6, R6, R24, R7 ;  /* 0x0000001806067223 */ /* 0x000fe20000000007 */
[----:B------:R-:W-:Y:S01]  /*0ee0*/  FFMA R4, R4, R22, R9 ;  /* 0x0000001604047223 */ /* 0x000fe20000000009 */
[----:B------:R-:W-:Y:S01]  /*0ef0*/  FFMA R5, R5, R28, R8 ;  /* 0x0000001c05057223 */ /* 0x000fe20000000008 */
[----:B------:R-:W-:Y:S01]  /*0f00*/  FFMA R7, R10, R12, R15 ;  /* 0x0000000c0a077223 */ /* 0x000fe2000000000f */
[----:B------:R-:W-:-:S02]  /*0f10*/  @P0 SEL R4, R16, RZ, P1 ;  /* 0x000000ff10040207 */ /* 0x000fc40000800000 */
[----:B------:R-:W-:Y:S02]  /*0f20*/  @P0 SEL R5, R17, RZ, P1 ;  /* 0x000000ff11050207 */ /* 0x000fe40000800000 */
[----:B------:R-:W-:Y:S02]  /*0f30*/  @P0 SEL R6, R18, RZ, P1 ;  /* 0x000000ff12060207 */ /* 0x000fe40000800000 */
[----:B------:R-:W-:-:S05]  /*0f40*/  @P0 SEL R7, R19, RZ, P1 ;  /* 0x000000ff13070207 */ /* 0x000fca0000800000 */
[----:B------:R-:W-:Y:S01]  /*0f50*/  STG.E.128 desc[UR4][R2.64], R4 ;  /* 0x0000000402007986 */ /* 0x000fe2000c101d04 */
[----:B------:R-:W-:Y:S05]  /*0f60*/  EXIT ;  /* 0x000000000000794d */ /* 0x000fea0003800000 */
.L_x_0:
[----:B------:R-:W-:-:S00]  /*0f70*/  BRA `(.L_x_0) ;  /* 0xfffffffc00fc7947 */ /* 0x000fc0000383ffff */
[----:B------:R-:W-:-:S00]  /*0f80*/  NOP ;  /* 0x0000000000007918 */ /* 0x000fc00000000000 */
[----:B------:R-:W-:-:S00]  /*0f90*/  NOP ;  /* 0x0000000000007918 */ /* 0x000fc00000000000 */
[----:B------:R-:W-:-:S00]  /*0fa0*/  NOP ;  /* 0x0000000000007918 */ /* 0x000fc00000000000 */
[----:B------:R-:W-:-:S00]  /*0fb0*/  NOP ;  /* 0x0000000000007918 */ /* 0x000fc00000000000 */
[----:B------:R-:W-:-:S00]  /*0fc0*/  NOP ;  /* 0x0000000000007918 */ /* 0x000fc00000000000 */
[----:B------:R-:W-:-:S00]  /*0fd0*/  NOP ;  /* 0x0000000000007918 */ /* 0x000fc00000000000 */
[----:B------:R-:W-:-:S00]  /*0fe0*/  NOP ;  /* 0x0000000000007918 */ /* 0x000fc00000000000 */
[----:B------:R-:W-:-:S00]  /*0ff0*/  NOP ;  /* 0x0000000000007918 */ /* 0x000fc00000000000 */
.L_x_1:


//--------------------- .nv.constant0.triton_poi_fused_cat_28 --------------------------
	.section	.nv.constant0.triton_poi_fused_cat_28,"a",@progbits
	.sectionflags	@""
	.align	4
.nv.constant0.triton_poi_fused_cat_28:
	.zero		604
